	.headerflags	@"EF_CUDA_TEXMODE_UNIFIED EF_CUDA_64BIT_ADDRESS EF_CUDA_ACCELERATORS EF_CUDA_SM90 EF_CUDA_VIRTUAL_SM(EF_CUDA_SM90)"
	.elftype	@"ET_EXEC"


//--------------------- .nv.info                  --------------------------
	.section	.nv.info,"",@"SHT_CUDA_INFO"
	.align	4


	//----- nvinfo : EIATTR_REGCOUNT
	.align		4
        /*0000*/ 	.byte	0x04, 0x2f
        /*0002*/ 	.short	(.L_2 - .L_1)
	.align		4
.L_1:
        /*0004*/ 	.word	index@(triton_per_fused__native_batch_norm_legit_cat_leaky_relu_7)
        /*0008*/ 	.word	0x00000019


	//----- nvinfo : EIATTR_MIN_STACK_SIZE
	.align		4
.L_2:
        /*000c*/ 	.byte	0x04, 0x12
        /*000e*/ 	.short	(.L_4 - .L_3)
	.align		4
.L_3:
        /*0010*/ 	.word	index@(triton_per_fused__native_batch_norm_legit_cat_leaky_relu_7)
        /*0014*/ 	.word	0x00000000


	//----- nvinfo : EIATTR_FRAME_SIZE
	.align		4
.L_4:
        /*0018*/ 	.byte	0x04, 0x11
        /*001a*/ 	.short	(.L_6 - .L_5)
	.align		4
.L_5:
        /*001c*/ 	.word	index@(triton_per_fused__native_batch_norm_legit_cat_leaky_relu_7)
        /*0020*/ 	.word	0x00000000


	//----- nvinfo : EIATTR_MIN_STACK_SIZE
	.align		4
.L_6:
        /*0024*/ 	.byte	0x04, 0x12
        /*0026*/ 	.short	(.L_8 - .L_7)
	.align		4
.L_7:
        /*0028*/ 	.word	index@(triton_per_fused__native_batch_norm_legit_cat_leaky_relu_7)
        /*002c*/ 	.word	0x00000000
.L_8:


//--------------------- .nv.info.triton_per_fused__native_batch_norm_legit_cat_leaky_relu_7 --------------------------
	.section	.nv.info.triton_per_fused__native_batch_norm_legit_cat_leaky_relu_7,"",@"SHT_CUDA_INFO"
	.sectionflags	@""
	.align	4


	//----- nvinfo : EIATTR_CUDA_API_VERSION
	.align		4
        /*0000*/ 	.byte	0x04, 0x37
        /*0002*/ 	.short	(.L_10 - .L_9)
.L_9:
        /*0004*/ 	.word	0x0000007c


	//----- nvinfo : EIATTR_KPARAM_INFO
	.align		4
.L_10:
        /*0008*/ 	.byte	0x04, 0x17
        /*000a*/ 	.short	(.L_12 - .L_11)
.L_11:
        /*000c*/ 	.word	0x00000000
        /*0010*/ 	.short	0x0006
        /*0012*/ 	.short	0x002c
        /*0014*/ 	.byte	0x00, 0xf0, 0x11, 0x00


	//----- nvinfo : EIATTR_KPARAM_INFO
	.align		4
.L_12:
        /*0018*/ 	.byte	0x04, 0x17
        /*001a*/ 	.short	(.L_14 - .L_13)
.L_13:
        /*001c*/ 	.word	0x00000000
        /*0020*/ 	.short	0x0005
        /*0022*/ 	.short	0x0028
        /*0024*/ 	.byte	0x00, 0xf0, 0x11, 0x00


	//----- nvinfo : EIATTR_KPARAM_INFO
	.align		4
.L_14:
        /*0028*/ 	.byte	0x04, 0x17
        /*002a*/ 	.short	(.L_16 - .L_15)
.L_15:
        /*002c*/ 	.word	0x00000000
        /*0030*/ 	.short	0x0004
        /*0032*/ 	.short	0x0020
        /*0034*/ 	.byte	0x00, 0xf4, 0x21, 0x00


	//----- nvinfo : EIATTR_KPARAM_INFO
	.align		4
.L_16:
        /*0038*/ 	.byte	0x04, 0x17
        /*003a*/ 	.short	(.L_18 - .L_17)
.L_17:
        /*003c*/ 	.word	0x00000000
        /*0040*/ 	.short	0x0003
        /*0042*/ 	.short	0x0018
        /*0044*/ 	.byte	0x00, 0xf4, 0x21, 0x00


	//----- nvinfo : EIATTR_KPARAM_INFO
	.align		4
.L_18:
        /*0048*/ 	.byte	0x04, 0x17
        /*004a*/ 	.short	(.L_20 - .L_19)
.L_19:
        /*004c*/ 	.word	0x00000000
        /*0050*/ 	.short	0x0002
        /*0052*/ 	.short	0x0010
        /*0054*/ 	.byte	0x00, 0xf4, 0x21, 0x00


	//----- nvinfo : EIATTR_KPARAM_INFO
	.align		4
.L_20:
        /*0058*/ 	.byte	0x04, 0x17
        /*005a*/ 	.short	(.L_22 - .L_21)
.L_21:
        /*005c*/ 	.word	0x00000000
        /*0060*/ 	.short	0x0001
        /*0062*/ 	.short	0x0008
        /*0064*/ 	.byte	0x00, 0xf4, 0x21, 0x00


	//----- nvinfo : EIATTR_KPARAM_INFO
	.align		4
.L_22:
        /*0068*/ 	.byte	0x04, 0x17
        /*006a*/ 	.short	(.L_24 - .L_23)
.L_23:
        /*006c*/ 	.word	0x00000000
        /*0070*/ 	.short	0x0000
        /*0072*/ 	.short	0x0000
        /*0074*/ 	.byte	0x00, 0xf4, 0x21, 0x00


	//----- nvinfo : EIATTR_SPARSE_MMA_MASK
	.align		4
.L_24:
        /*0078*/ 	.byte	0x03, 0x50
        /*007a*/ 	.short	0x0000


	//----- nvinfo : EIATTR_MAXREG_COUNT
	.align		4
        /*007c*/ 	.byte	0x03, 0x1b
        /*007e*/ 	.short	0x00ff


	//----- nvinfo : EIATTR_COOP_GROUP_MASK_REGIDS
	.align		4
        /*0080*/ 	.byte	0x04, 0x29
        /*0082*/ 	.short	(.L_26 - .L_25)


	//   ....[0]....
.L_25:
        /*0084*/ 	.word	0xffffffff


	//   ....[1]....
        /*0088*/ 	.word	0xffffffff


	//   ....[2]....
        /*008c*/ 	.word	0xffffffff


	//   ....[3]....
        /*0090*/ 	.word	0xffffffff


	//   ....[4]....
        /*0094*/ 	.word	0xffffffff


	//   ....[5]....
        /*0098*/ 	.word	0xffffffff


	//   ....[6]....
        /*009c*/ 	.word	0xffffffff


	//   ....[7]....
        /*00a0*/ 	.word	0xffffffff


	//   ....[8]....
        /*00a4*/ 	.word	0xffffffff


	//   ....[9]....
        /*00a8*/ 	.word	0xffffffff


	//   ....[10]....
        /*00ac*/ 	.word	0xffffffff


	//   ....[11]....
        /*00b0*/ 	.word	0xffffffff


	//----- nvinfo : EIATTR_COOP_GROUP_INSTR_OFFSETS
	.align		4
.L_26:
        /*00b4*/ 	.byte	0x04, 0x28
        /*00b6*/ 	.short	(.L_28 - .L_27)


	//   ....[0]....
.L_27:
        /*00b8*/ 	.word	0x00000130


	//   ....[1]....
        /*00bc*/ 	.word	0x00000150


	//   ....[2]....
        /*00c0*/ 	.word	0x00000180


	//   ....[3]....
        /*00c4*/ 	.word	0x000001b0


	//   ....[4]....
        /*00c8*/ 	.word	0x000001d0


	//   ....[5]....
        /*00cc*/ 	.word	0x00000250


	//   ....[6]....
        /*00d0*/ 	.word	0x00000340


	//   ....[7]....
        /*00d4*/ 	.word	0x00000370


	//   ....[8]....
        /*00d8*/ 	.word	0x00000390


	//   ....[9]....
        /*00dc*/ 	.word	0x000003c0


	//   ....[10]....
        /*00e0*/ 	.word	0x00000420


	//   ....[11]....
        /*00e4*/ 	.word	0x00000470


	//----- nvinfo : EIATTR_EXIT_INSTR_OFFSETS
	.align		4
.L_28:
        /*00e8*/ 	.byte	0x04, 0x1c
        /*00ea*/ 	.short	(.L_30 - .L_29)


	//   ....[0]....
.L_29:
        /*00ec*/ 	.word	0x000006a0


	//   ....[1]....
        /*00f0*/ 	.word	0x000006c0


	//----- nvinfo : EIATTR_REQNTID
	.align		4
.L_30:
        /*00f4*/ 	.byte	0x04, 0x10
        /*00f6*/ 	.short	(.L_32 - .L_31)
.L_31:
        /*00f8*/ 	.word	0x00000040
        /*00fc*/ 	.word	0x00000001
        /*0100*/ 	.word	0x00000001


	//----- nvinfo : EIATTR_CBANK_PARAM_SIZE
	.align		4
.L_32:
        /*0104*/ 	.byte	0x03, 0x19
        /*0106*/ 	.short	0x0030


	//----- nvinfo : EIATTR_PARAM_CBANK
	.align		4
        /*0108*/ 	.byte	0x04, 0x0a
        /*010a*/ 	.short	(.L_34 - .L_33)
	.align		4
.L_33:
        /*010c*/ 	.word	index@(.nv.constant0.triton_per_fused__native_batch_norm_legit_cat_leaky_relu_7)
        /*0110*/ 	.short	0x0210
        /*0112*/ 	.short	0x0030


	//----- nvinfo : EIATTR_SW_WAR
	.align		4
.L_34:
        /*0114*/ 	.byte	0x04, 0x36
        /*0116*/ 	.short	(.L_36 - .L_35)
.L_35:
        /*0118*/ 	.word	0x00000008
.L_36:


//--------------------- .nv.callgraph             --------------------------
	.section	.nv.callgraph,"",@"SHT_CUDA_CALLGRAPH"
	.align	4
	.sectionentsize	8
	.align		4
        /*0000*/ 	.word	0x00000000
	.align		4
        /*0004*/ 	.word	0xffffffff
	.align		4
        /*0008*/ 	.word	0x00000000
	.align		4
        /*000c*/ 	.word	0xfffffffe
	.align		4
        /*0010*/ 	.word	0x00000000
	.align		4
        /*0014*/ 	.word	0xfffffffd
	.align		4
        /*0018*/ 	.word	0x00000000
	.align		4
        /*001c*/ 	.word	0xfffffffc


//--------------------- .nv.constant4             --------------------------
	.section	.nv.constant4,"a",@progbits
	.align	8
	.align		8
.nv.constant4:
        /*0000*/ 	.dword	_$_str


//--------------------- .text.triton_per_fused__native_batch_norm_legit_cat_leaky_relu_7 --------------------------
	.section	.text.triton_per_fused__native_batch_norm_legit_cat_leaky_relu_7,"ax",@progbits
	.sectionflags	@"SHF_BARRIERS=1"
	.align	128
        .global         triton_per_fused__native_batch_norm_legit_cat_leaky_relu_7
        .type           triton_per_fused__native_batch_norm_legit_cat_leaky_relu_7,@function
        .size           triton_per_fused__native_batch_norm_legit_cat_leaky_relu_7,(.L_x_1 - triton_per_fused__native_batch_norm_legit_cat_leaky_relu_7)
        .other          triton_per_fused__native_batch_norm_legit_cat_leaky_relu_7,@"STO_CUDA_ENTRY STV_DEFAULT"
triton_per_fused__native_batch_norm_legit_cat_leaky_relu_7:
.text.triton_per_fused__native_batch_norm_legit_cat_leaky_relu_7:
[----:B------:R-:W0:Y:S02]  /*0000*/  LDC R1, c[0x0][0x28] ;  /* 0x00000a00ff017b82 */ /* 0x000e240000000800 */
[----:B------:R-:W1:Y:S01]  /*0010*/  S2R R18, SR_TID.X ;  /* 0x0000000000127919 */ /* 0x000e620000002100 */
[----:B------:R-:W2:Y:S01]  /*0020*/  LDC.64 R4, c[0x0][0x210] ;  /* 0x00008400ff047b82 */ /* 0x000ea20000000a00 */
[----:B------:R-:W-:Y:S01]  /*0030*/  ULDC.64 UR6, c[0x0][0x208] ;  /* 0x0000820000067ab9 */ /* 0x000fe20000000a00 */
[----:B------:R-:W3:Y:S01]  /*0040*/  S2R R15, SR_CTAID.X ;  /* 0x00000000000f7919 */ /* 0x000ee20000002500 */
[----:B-1----:R-:W-:-:S04]  /*0050*/  SHF.L.U32 R10, R18, 0x2, RZ ;  /* 0x00000002120a7819 */ /* 0x002fc800000006ff */
[----:B------:R-:W-:-:S04]  /*0060*/  LOP3.LUT R0, R10, 0xfc, RZ, 0xc0, !PT ;  /* 0x000000fc0a007812 */ /* 0x000fc800078ec0ff */
[----:B---3--:R-:W-:-:S05]  /*0070*/  LEA R17, R15, R0, 0x8 ;  /* 0x000000000f117211 */ /* 0x008fca00078e40ff */
[----:B--2---:R-:W-:-:S06]  /*0080*/  IMAD.WIDE R4, R17, 0x4, R4 ;  /* 0x0000000411047825 */ /* 0x004fcc00078e0204 */
[----:B------:R-:W2:Y:S01]  /*0090*/  LDG.E.128 R4, desc[UR6][R4.64] ;  /* 0x0000000604047981 */ /* 0x000ea2000c1e1d00 */
[----:B------:R-:W1:Y:S01]  /*00a0*/  S2UR UR5, SR_CgaCtaId ;  /* 0x00000000000579c3 */ /* 0x000e620000008800 */
[C---:B------:R-:W-:Y:S01]  /*00b0*/  LOP3.LUT P1, RZ, R18.reuse, 0x1f, RZ, 0xc0, !PT ;  /* 0x0000001f12ff7812 */ /* 0x040fe2000782c0ff */
[----:B------:R-:W-:Y:S01]  /*00c0*/  UMOV UR4, 0x400 ;  /* 0x0000040000047882 */ /* 0x000fe20000000000 */
[C---:B------:R-:W-:Y:S02]  /*00d0*/  ISETP.GE.AND P2, PT, R18.reuse, 0x2, PT ;  /* 0x000000021200780c */ /* 0x040fe40003f46270 */
[----:B------:R-:W-:Y:S01]  /*00e0*/  LOP3.LUT P4, RZ, R18, 0x3f, RZ, 0xc0, !PT ;  /* 0x0000003f12ff7812 */ /* 0x000fe2000788c0ff */
[----:B-1----:R-:W-:Y:S01]  /*00f0*/  UPRMT UR4, UR5, 0x654, UR4 ;  /* 0x0000065405047896 */ /* 0x002fe20008000004 */
[----:B--2---:R-:W-:-:S04]  /*0100*/  FADD R3, R4, R5 ;  /* 0x0000000504037221 */ /* 0x004fc80000000000 */
[----:B------:R-:W-:-:S04]  /*0110*/  FADD R12, R6, R3 ;  /* 0x00000003060c7221 */ /* 0x000fc80000000000 */
[----:B------:R-:W-:-:S05]  /*0120*/  FADD R12, R7, R12 ;  /* 0x0000000c070c7221 */ /* 0x000fca0000000000 */
[----:B------:R-:W1:Y:S02]  /*0130*/  SHFL.BFLY PT, R3, R12, 0x10, 0x1f ;  /* 0x0e001f000c037f89 */ /* 0x000e6400000e0000 */
[----:B-1----:R-:W-:-:S05]  /*0140*/  FADD R3, R12, R3 ;  /* 0x000000030c037221 */ /* 0x002fca0000000000 */
[----:B------:R-:W1:Y:S02]  /*0150*/  SHFL.BFLY PT, R14, R3, 0x8, 0x1f ;  /* 0x0d001f00030e7f89 */ /* 0x000e6400000e0000 */
[----:B-1----:R-:W-:Y:S01]  /*0160*/  FADD R14, R3, R14 ;  /* 0x0000000e030e7221 */ /* 0x002fe20000000000 */
[----:B------:R-:W-:-:S04]  /*0170*/  SHF.R.U32.HI R3, RZ, 0x3, R18 ;  /* 0x00000003ff037819 */ /* 0x000fc80000011612 */
[----:B------:R-:W1:Y:S01]  /*0180*/  SHFL.BFLY PT, R9, R14, 0x4, 0x1f ;  /* 0x0c801f000e097f89 */ /* 0x000e6200000e0000 */
[----:B------:R-:W-:Y:S01]  /*0190*/  LOP3.LUT R3, R3, 0x4, RZ, 0xc0, !PT ;  /* 0x0000000403037812 */ /* 0x000fe200078ec0ff */
[----:B-1----:R-:W-:-:S05]  /*01a0*/  FADD R9, R14, R9 ;  /* 0x000000090e097221 */ /* 0x002fca0000000000 */
[----:B------:R-:W1:Y:S02]  /*01b0*/  SHFL.BFLY PT, R16, R9, 0x2, 0x1f ;  /* 0x0c401f0009107f89 */ /* 0x000e6400000e0000 */
[----:B-1----:R-:W-:-:S05]  /*01c0*/  FADD R16, R9, R16 ;  /* 0x0000001009107221 */ /* 0x002fca0000000000 */
[----:B------:R-:W1:Y:S02]  /*01d0*/  SHFL.BFLY PT, R11, R16, 0x1, 0x1f ;  /* 0x0c201f00100b7f89 */ /* 0x000e6400000e0000 */
[----:B-1----:R-:W-:Y:S01]  /*01e0*/  FADD R12, R16, R11 ;  /* 0x0000000b100c7221 */ /* 0x002fe20000000000 */
[----:B------:R-:W-:-:S04]  /*01f0*/  LOP3.LUT R11, R18, 0x1, RZ, 0xc0, !PT ;  /* 0x00000001120b7812 */ /* 0x000fc800078ec0ff */
[----:B------:R-:W-:Y:S01]  /*0200*/  @!P1 STS [R3+UR4], R12 ;  /* 0x0000000c03009988 */ /* 0x000fe20008000804 */
[----:B------:R-:W-:Y:S01]  /*0210*/  BAR.SYNC.DEFER_BLOCKING 0x0 ;  /* 0x0000000000007b1d */ /* 0x000fe20000010000 */
[----:B------:R-:W-:-:S04]  /*0220*/  ISETP.NE.U32.AND P0, PT, R11, 0x1, PT ;  /* 0x000000010b00780c */ /* 0x000fc80003f05070 */
[----:B------:R-:W-:Y:S01]  /*0230*/  ISETP.LT.AND P0, PT, R18, 0x2, P0 ;  /* 0x000000021200780c */ /* 0x000fe20000701270 */
[----:B------:R-:W1:Y:S04]  /*0240*/  @!P2 LDS R2, [R10+UR4] ;  /* 0x000000040a02a984 */ /* 0x000e680008000800 */
[----:B-1----:R-:W1:Y:S02]  /*0250*/  SHFL.BFLY PT, R9, R2, 0x1, 0x1f ;  /* 0x0c201f0002097f89 */ /* 0x002e6400000e0000 */
[----:B-1----:R-:W-:-:S06]  /*0260*/  FADD R9, R2, R9 ;  /* 0x0000000902097221 */ /* 0x002fcc0000000000 */
[----:B------:R-:W-:Y:S01]  /*0270*/  @P0 STS [R10+UR4], R9 ;  /* 0x000000090a000988 */ /* 0x000fe20008000804 */
[----:B------:R-:W-:Y:S06]  /*0280*/  BAR.SYNC.DEFER_BLOCKING 0x0 ;  /* 0x0000000000007b1d */ /* 0x000fec0000010000 */
[----:B------:R-:W1:Y:S02]  /*0290*/  LDS R11, [UR4] ;  /* 0x00000004ff0b7984 */ /* 0x000e640008000800 */
[----:B-1----:R-:W-:-:S04]  /*02a0*/  FADD R11, RZ, R11 ;  /* 0x0000000bff0b7221 */ /* 0x002fc80000000000 */
[----:B------:R-:W-:-:S04]  /*02b0*/  FMUL R14, R11, 0.00390625 ;  /* 0x3b8000000b0e7820 */ /* 0x000fc80000400000 */
[--C-:B------:R-:W-:Y:S01]  /*02c0*/  FADD R5, R5, -R14.reuse ;  /* 0x8000000e05057221 */ /* 0x100fe20000000000 */
[--C-:B------:R-:W-:Y:S01]  /*02d0*/  FADD R21, R4, -R14.reuse ;  /* 0x8000000e04157221 */ /* 0x100fe20000000000 */
[--C-:B------:R-:W-:Y:S01]  /*02e0*/  FADD R19, R6, -R14.reuse ;  /* 0x8000000e06137221 */ /* 0x100fe20000000000 */
[----:B------:R-:W-:Y:S01]  /*02f0*/  FADD R7, R7, -R14 ;  /* 0x8000000e07077221 */ /* 0x000fe20000000000 */
[----:B------:R-:W-:-:S04]  /*0300*/  FMUL R2, R5, R5 ;  /* 0x0000000505027220 */ /* 0x000fc80000400000 */
[----:B------:R-:W-:-:S04]  /*0310*/  FFMA R2, R21, R21, R2 ;  /* 0x0000001515027223 */ /* 0x000fc80000000002 */
[----:B------:R-:W-:-:S04]  /*0320*/  FFMA R2, R19, R19, R2 ;  /* 0x0000001313027223 */ /* 0x000fc80000000002 */
[----:B------:R-:W-:-:S05]  /*0330*/  FFMA R2, R7, R7, R2 ;  /* 0x0000000707027223 */ /* 0x000fca0000000002 */
[----:B------:R-:W1:Y:S02]  /*0340*/  SHFL.BFLY PT, R9, R2, 0x10, 0x1f ;  /* 0x0e001f0002097f89 */ /* 0x000e6400000e0000 */
[----:B-1----:R-:W-:Y:S01]  /*0350*/  FADD R9, R2, R9 ;  /* 0x0000000902097221 */ /* 0x002fe20000000000 */
[----:B------:R-:W-:Y:S06]  /*0360*/  BAR.SYNC.DEFER_BLOCKING 0x0 ;  /* 0x0000000000007b1d */ /* 0x000fec0000010000 */
[----:B------:R-:W1:Y:S02]  /*0370*/  SHFL.BFLY PT, R4, R9, 0x8, 0x1f ;  /* 0x0d001f0009047f89 */ /* 0x000e6400000e0000 */
[----:B-1----:R-:W-:-:S05]  /*0380*/  FADD R4, R9, R4 ;  /* 0x0000000409047221 */ /* 0x002fca0000000000 */
[----:B------:R-:W1:Y:S02]  /*0390*/  SHFL.BFLY PT, R11, R4, 0x4, 0x1f ;  /* 0x0c801f00040b7f89 */ /* 0x000e6400000e0000 */
[----:B-1----:R-:W-:Y:S01]  /*03a0*/  FADD R11, R4, R11 ;  /* 0x0000000b040b7221 */ /* 0x002fe20000000000 */
[----:B------:R-:W-:-:S04]  /*03b0*/  SHF.R.S32.HI R4, RZ, 0x1f, R15 ;  /* 0x0000001fff047819 */ /* 0x000fc8000001140f */
[----:B------:R-:W1:Y:S01]  /*03c0*/  SHFL.BFLY PT, R6, R11, 0x2, 0x1f ;  /* 0x0c401f000b067f89 */ /* 0x000e6200000e0000 */
[----:B------:R-:W-:-:S04]  /*03d0*/  LEA.HI R4, R4, R15, RZ, 0x7 ;  /* 0x0000000f04047211 */ /* 0x000fc800078f38ff */
[C---:B------:R-:W-:Y:S02]  /*03e0*/  LOP3.LUT R20, R4.reuse, 0xffff80, RZ, 0xc0, !PT ;  /* 0x00ffff8004147812 */ /* 0x040fe400078ec0ff */
[----:B------:R-:W-:-:S04]  /*03f0*/  SHF.L.U32 R22, R4, 0x9, RZ ;  /* 0x0000000904167819 */ /* 0x000fc800000006ff */
[----:B------:R-:W-:Y:S01]  /*0400*/  LOP3.LUT R22, R22, 0xffff0000, RZ, 0xc0, !PT ;  /* 0xffff000016167812 */ /* 0x000fe200078ec0ff */
[----:B-1----:R-:W-:-:S05]  /*0410*/  FADD R6, R11, R6 ;  /* 0x000000060b067221 */ /* 0x002fca0000000000 */
[----:B------:R-:W1:Y:S02]  /*0420*/  SHFL.BFLY PT, R13, R6, 0x1, 0x1f ;  /* 0x0c201f00060d7f89 */ /* 0x000e6400000e0000 */
[----:B-1----:R-:W-:-:S05]  /*0430*/  FADD R12, R6, R13 ;  /* 0x0000000d060c7221 */ /* 0x002fca0000000000 */
[----:B------:R-:W-:Y:S01]  /*0440*/  @!P1 STS [R3+UR4], R12 ;  /* 0x0000000c03009988 */ /* 0x000fe20008000804 */
[----:B------:R-:W-:Y:S06]  /*0450*/  BAR.SYNC.DEFER_BLOCKING 0x0 ;  /* 0x0000000000007b1d */ /* 0x000fec0000010000 */
[----:B------:R-:W1:Y:S04]  /*0460*/  @!P2 LDS R8, [R10+UR4] ;  /* 0x000000040a08a984 */ /* 0x000e680008000800 */
[----:B-1----:R-:W1:Y:S02]  /*0470*/  SHFL.BFLY PT, R9, R8, 0x1, 0x1f ;  /* 0x0c201f0008097f89 */ /* 0x002e6400000e0000 */
[----:B-1----:R-:W-:Y:S01]  /*0480*/  FADD R13, R8, R9 ;  /* 0x00000009080d7221 */ /* 0x002fe20000000000 */
[----:B------:R-:W-:-:S04]  /*0490*/  HFMA2.MMA R9, -RZ, RZ, 0.9375, 0 ;  /* 0x3b800000ff097435 */ /* 0x000fc800000001ff */
[----:B------:R1:W-:Y:S01]  /*04a0*/  @P0 STS [R10+UR4], R13 ;  /* 0x0000000d0a000988 */ /* 0x0003e20008000804 */
[----:B------:R-:W-:Y:S08]  /*04b0*/  BAR.SYNC.DEFER_BLOCKING 0x0 ;  /* 0x0000000000007b1d */ /* 0x000ff00000010000 */
[----:B-1----:R-:W1:Y:S08]  /*04c0*/  LDC.64 R10, c[0x0][0x230] ;  /* 0x00008c00ff0a7b82 */ /* 0x002e700000000a00 */
[----:B------:R-:W2:Y:S01]  /*04d0*/  LDC.64 R12, c[0x0][0x218] ;  /* 0x00008600ff0c7b82 */ /* 0x000ea20000000a00 */
[----:B------:R-:W3:Y:S01]  /*04e0*/  LDS R2, [UR4] ;  /* 0x00000004ff027984 */ /* 0x000ee20008000800 */
[----:B-1----:R-:W-:-:S04]  /*04f0*/  IMAD.WIDE R10, R15, 0x4, R10 ;  /* 0x000000040f0a7825 */ /* 0x002fc800078e020a */
[----:B--2---:R-:W-:-:S04]  /*0500*/  IMAD.WIDE R12, R15, 0x4, R12 ;  /* 0x000000040f0c7825 */ /* 0x004fc800078e020c */
[----:B---3--:R-:W-:-:S04]  /*0510*/  FADD R2, RZ, R2 ;  /* 0x00000002ff027221 */ /* 0x008fc80000000000 */
[----:B------:R-:W-:Y:S02]  /*0520*/  FFMA R16, R2, R9, 9.9999997473787516356e-06 ;  /* 0x3727c5ac02107423 */ /* 0x000fe40000000009 */
[----:B------:R-:W1:Y:S04]  /*0530*/  LDC.64 R2, c[0x0][0x220] ;  /* 0x00008800ff027b82 */ /* 0x000e680000000a00 */
[----:B------:R-:W2:Y:S04]  /*0540*/  MUFU.RSQ R16, R16 ;  /* 0x0000001000107308 */ /* 0x000ea80000001400 */
[----:B------:R-:W3:Y:S01]  /*0550*/  LDC.64 R8, c[0x0][0x228] ;  /* 0x00008a00ff087b82 */ /* 0x000ee20000000a00 */
[-C--:B--2---:R-:W-:Y:S01]  /*0560*/  FMUL R4, R21, R16.reuse ;  /* 0x0000001015047220 */ /* 0x084fe20000400000 */
[-C--:B------:R-:W-:Y:S01]  /*0570*/  FMUL R5, R5, R16.reuse ;  /* 0x0000001005057220 */ /* 0x080fe20000400000 */
[-C--:B------:R-:W-:Y:S01]  /*0580*/  FMUL R6, R19, R16.reuse ;  /* 0x0000001013067220 */ /* 0x080fe20000400000 */
[----:B------:R-:W-:Y:S01]  /*0590*/  FMUL R7, R7, R16 ;  /* 0x0000001007077220 */ /* 0x000fe20000400000 */
[----:B------:R-:W-:Y:S01]  /*05a0*/  IADD3 R19, -R20, R15, RZ ;  /* 0x0000000f14137210 */ /* 0x000fe20007ffe1ff */
[----:B-1----:R-:W-:Y:S01]  /*05b0*/  IMAD.WIDE R2, R17, 0x4, R2 ;  /* 0x0000000411027825 */ /* 0x002fe200078e0202 */
[----:B------:R-:W-:-:S02]  /*05c0*/  FSETP.GT.AND P0, PT, R4, RZ, PT ;  /* 0x000000ff0400720b */ /* 0x000fc40003f04000 */
[----:B------:R-:W-:Y:S02]  /*05d0*/  FSETP.GT.AND P1, PT, R5, RZ, PT ;  /* 0x000000ff0500720b */ /* 0x000fe40003f24000 */
[----:B------:R-:W-:Y:S02]  /*05e0*/  FSETP.GT.AND P2, PT, R6, RZ, PT ;  /* 0x000000ff0600720b */ /* 0x000fe40003f44000 */
[----:B------:R-:W-:Y:S02]  /*05f0*/  FSETP.GT.AND P3, PT, R7, RZ, PT ;  /* 0x000000ff0700720b */ /* 0x000fe40003f64000 */
[----:B------:R-:W-:-:S04]  /*0600*/  LEA R19, R19, R0, 0x8 ;  /* 0x0000000013137211 */ /* 0x000fc800078e40ff */
[----:B------:R-:W-:Y:S01]  /*0610*/  IADD3 R19, R19, R22, RZ ;  /* 0x0000001613137210 */ /* 0x000fe20007ffe0ff */
[----:B------:R-:W-:Y:S02]  /*0620*/  @!P0 FMUL R4, R4, 0.20000000298023223877 ;  /* 0x3e4ccccd04048820 */ /* 0x000fe40000400000 */
[----:B------:R-:W-:Y:S02]  /*0630*/  @!P1 FMUL R5, R5, 0.20000000298023223877 ;  /* 0x3e4ccccd05059820 */ /* 0x000fe40000400000 */
[----:B------:R-:W-:Y:S01]  /*0640*/  @!P2 FMUL R6, R6, 0.20000000298023223877 ;  /* 0x3e4ccccd0606a820 */ /* 0x000fe20000400000 */
[----:B---3--:R-:W-:-:S04]  /*0650*/  IMAD.WIDE R8, R19, 0x4, R8 ;  /* 0x0000000413087825 */ /* 0x008fc800078e0208 */
[----:B------:R-:W-:-:S05]  /*0660*/  @!P3 FMUL R7, R7, 0.20000000298023223877 ;  /* 0x3e4ccccd0707b820 */ /* 0x000fca0000400000 */
[----:B------:R1:W-:Y:S04]  /*0670*/  STG.E.128 desc[UR6][R2.64], R4 ;  /* 0x0000000402007986 */ /* 0x0003e8000c101d06 */
[----:B------:R1:W-:Y:S04]  /*0680*/  STG.E.128 desc[UR6][R8.64], R4 ;  /* 0x0000000408007986 */ /* 0x0003e8000c101d06 */
[----:B------:R1:W-:Y:S01]  /*0690*/  @!P4 STG.E desc[UR6][R10.64], R16 ;  /* 0x000000100a00c986 */ /* 0x0003e2000c101906 */
[----:B------:R-:W-:Y:S05]  /*06a0*/  @P4 EXIT ;  /* 0x000000000000494d */ /* 0x000fea0003800000 */
[----:B------:R-:W-:Y:S01]  /*06b0*/  STG.E desc[UR6][R12.64], R14 ;  /* 0x0000000e0c007986 */ /* 0x000fe2000c101906 */
[----:B------:R-:W-:Y:S05]  /*06c0*/  EXIT ;  /* 0x000000000000794d */ /* 0x000fea0003800000 */
.L_x_0:
[----:B------:R-:W-:-:S00]  /*06d0*/  BRA `(.L_x_0) ;  /* 0xfffffffc00fc7947 */ /* 0x000fc0000383ffff */
[----:B------:R-:W-:-:S00]  /*06e0*/  NOP ;  /* 0x0000000000007918 */ /* 0x000fc00000000000 */
        /* <DEDUP_REMOVED lines=9> */
.L_x_1:


//--------------------- .nv.global.init           --------------------------
	.section	.nv.global.init,"aw",@progbits
.nv.global.init:
	.type		_$_str,@object
	.size		_$_str,(.L_0 - _$_str)
_$_str:
        /*0000*/ 	.byte	0x5f, 0x5f, 0x43, 0x55, 0x44, 0x41, 0x5f, 0x46, 0x54, 0x5a, 0x00
.L_0:


//--------------------- .nv.shared.triton_per_fused__native_batch_norm_legit_cat_leaky_relu_7 --------------------------
	.section	.nv.shared.triton_per_fused__native_batch_norm_legit_cat_leaky_relu_7,"aw",@nobits
	.sectionflags	@""
	.align	16
	.zero		1024


//--------------------- .nv.constant0.triton_per_fused__native_batch_norm_legit_cat_leaky_relu_7 --------------------------
	.section	.nv.constant0.triton_per_fused__native_batch_norm_legit_cat_leaky_relu_7,"a",@progbits
	.sectionflags	@""
	.align	4
.nv.constant0.triton_per_fused__native_batch_norm_legit_cat_leaky_relu_7:
	.zero		576
